//
// Generated by NVIDIA NVVM Compiler
//
// Compiler Build ID: CL-36424714
// Cuda compilation tools, release 13.0, V13.0.88
// Based on NVVM 20.0.0
//

.version 9.0
.target sm_100
.address_size 64

	// .globl	_Z20kernel_cuda_functionPfS_i
.extern .func  (.param .b32 func_retval0) vprintf
(
	.param .b64 vprintf_param_0,
	.param .b64 vprintf_param_1
)
;
.global .align 1 .b8 $str[23] = {72, 101, 108, 108, 111, 32, 87, 111, 114, 108, 100, 32, 102, 114, 111, 109, 32, 71, 80, 85, 33, 10};

.visible .entry _Z20kernel_cuda_functionPfS_i(
	.param .u64 .ptr .align 1 _Z20kernel_cuda_functionPfS_i_param_0,
	.param .u64 .ptr .align 1 _Z20kernel_cuda_functionPfS_i_param_1,
	.param .u32 _Z20kernel_cuda_functionPfS_i_param_2
)
{
	.reg .pred 	%p<3>;
	.reg .b32 	%r<14>;
	.reg .b32 	%f<3>;
	.reg .b64 	%rd<12>;

	ld.param.u64 	%rd4, [_Z20kernel_cuda_functionPfS_i_param_0];
	ld.param.u64 	%rd3, [_Z20kernel_cuda_functionPfS_i_param_1];
	ld.param.u32 	%r6, [_Z20kernel_cuda_functionPfS_i_param_2];
	cvta.to.global.u64 	%rd1, %rd4;
	mov.u32 	%r7, %tid.x;
	mov.u32 	%r8, %ctaid.x;
	mov.u32 	%r1, %ntid.x;
	mad.lo.s32 	%r13, %r8, %r1, %r7;
	mul.wide.s32 	%rd5, %r13, 4;
	add.s64 	%rd6, %rd1, %rd5;
	mov.b32 	%r9, 1120403456;
	st.global.u32 	[%rd6], %r9;
	setp.ge.s32 	%p1, %r13, %r6;
	@%p1 bra 	$L__BB0_3;
	mov.u32 	%r10, %nctaid.x;
	mul.lo.s32 	%r3, %r1, %r10;
	cvta.to.global.u64 	%rd2, %rd3;
	mov.u64 	%rd10, $str;
$L__BB0_2:
	mul.wide.s32 	%rd7, %r13, 4;
	add.s64 	%rd8, %rd2, %rd7;
	ld.global.f32 	%f1, [%rd8];
	mul.f32 	%f2, %f1, 0f41200000;
	add.s64 	%rd9, %rd1, %rd7;
	st.global.f32 	[%rd9], %f2;
	add.s32 	%r13, %r13, %r3;
	cvta.global.u64 	%rd11, %rd10;
	{ // callseq 0, 0
	.param .b64 param0;
	st.param.b64 	[param0], %rd11;
	.param .b64 param1;
	st.param.b64 	[param1], 0;
	.param .b32 retval0;
	call.uni (retval0), 
	vprintf, 
	(
	param0, 
	param1
	);
	ld.param.b32 	%r11, [retval0];
	} // callseq 0
	setp.lt.s32 	%p2, %r13, %r6;
	@%p2 bra 	$L__BB0_2;
$L__BB0_3:
	ret;

}


// ===== COMPILED SASS (sm_100) =====

	.target	sm_100

	.elftype	@"ET_EXEC"


//--------------------- .note.nv.tkinfo           --------------------------
	.section	.note.nv.tkinfo,"",@"SHT_NOTE"
	.sectionflags	@"SHF_NOTE_NV_TKINFO"
	.tkinfo
        /*0018*/ 	.word	0x00000002
        /*0030*/ 	.string	""
        /*0030*/ 	.string	"ptxas"
        /*0030*/ 	.string	"Cuda compilation tools, release 13.0, V13.0.88"
        /*0030*/ 	.string	"Build cuda_13.0.r13.0/compiler.36424714_0"
        /*0030*/ 	.string	"-arch sm_100 -m 64 "



//--------------------- .note.nv.cuinfo           --------------------------
	.section	.note.nv.cuinfo,"",@"SHT_NOTE"
	.sectionflags	@"SHF_NOTE_NV_CUINFO"
        /*0018*/ 	.short	0x0002
        /*001a*/ 	.short	0x0064
        /*001c*/ 	.short	0x0082
	.zero		2


//--------------------- .nv.info                  --------------------------
	.section	.nv.info,"",@"SHT_CUDA_INFO"
	.align	4


	//----- nvinfo : EIATTR_REGCOUNT
	.align		4
        /*0000*/ 	.byte	0x04, 0x2f
        /*0002*/ 	.short	(.L_2 - .L_1)
	.align		4
.L_1:
        /*0004*/ 	.word	index@(_Z20kernel_cuda_functionPfS_i)
        /*0008*/ 	.word	0x00000018


	//----- nvinfo : EIATTR_FRAME_SIZE
	.align		4
.L_2:
        /*000c*/ 	.byte	0x04, 0x11
        /*000e*/ 	.short	(.L_4 - .L_3)
	.align		4
.L_3:
        /*0010*/ 	.word	index@(_Z20kernel_cuda_functionPfS_i)
        /*0014*/ 	.word	0x00000000


	//----- nvinfo : EIATTR_MIN_STACK_SIZE
	.align		4
.L_4:
        /*0018*/ 	.byte	0x04, 0x12
        /*001a*/ 	.short	(.L_6 - .L_5)
	.align		4
.L_5:
        /*001c*/ 	.word	index@(_Z20kernel_cuda_functionPfS_i)
        /*0020*/ 	.word	0x00000000
.L_6:


//--------------------- .nv.compat                --------------------------
	.section	.nv.compat,"",@"SHT_CUDA_COMPAT_INFO"
	.align	4
        /*0000*/ 	.byte	0x02, 0x09, 0x00, 0x00, 0x02, 0x02, 0x01, 0x00, 0x02, 0x05, 0x05, 0x00, 0x03, 0x07, 0x01, 0x01
        /*0010*/ 	.byte	0x02, 0x03, 0x00, 0x00, 0x02, 0x06, 0x01, 0x00, 0x04, 0x0b, 0x08, 0x00, 0x09, 0x00, 0x00, 0x00
        /*0020*/ 	.byte	0x00, 0x00, 0x00, 0x00


//--------------------- .nv.info._Z20kernel_cuda_functionPfS_i --------------------------
	.section	.nv.info._Z20kernel_cuda_functionPfS_i,"",@"SHT_CUDA_INFO"
	.sectionflags	@""
	.align	4


	//----- nvinfo : EIATTR_CUDA_API_VERSION
	.align		4
        /*0000*/ 	.byte	0x04, 0x37
        /*0002*/ 	.short	(.L_8 - .L_7)
.L_7:
        /*0004*/ 	.word	0x00000082


	//----- nvinfo : EIATTR_KPARAM_INFO
	.align		4
.L_8:
        /*0008*/ 	.byte	0x04, 0x17
        /*000a*/ 	.short	(.L_10 - .L_9)
.L_9:
        /*000c*/ 	.word	0x00000000
        /*0010*/ 	.short	0x0002
        /*0012*/ 	.short	0x0010
        /*0014*/ 	.byte	0x00, 0xf0, 0x11, 0x00


	//----- nvinfo : EIATTR_KPARAM_INFO
	.align		4
.L_10:
        /*0018*/ 	.byte	0x04, 0x17
        /*001a*/ 	.short	(.L_12 - .L_11)
.L_11:
        /*001c*/ 	.word	0x00000000
        /*0020*/ 	.short	0x0001
        /*0022*/ 	.short	0x0008
        /*0024*/ 	.byte	0x00, 0xf5, 0x21, 0x00


	//----- nvinfo : EIATTR_KPARAM_INFO
	.align		4
.L_12:
        /*0028*/ 	.byte	0x04, 0x17
        /*002a*/ 	.short	(.L_14 - .L_13)
.L_13:
        /*002c*/ 	.word	0x00000000
        /*0030*/ 	.short	0x0000
        /*0032*/ 	.short	0x0000
        /*0034*/ 	.byte	0x00, 0xf5, 0x21, 0x00


	//----- nvinfo : EIATTR_SPARSE_MMA_MASK
	.align		4
.L_14:
        /*0038*/ 	.byte	0x03, 0x50
        /*003a*/ 	.short	0x0000


	//----- nvinfo : EIATTR_MAXREG_COUNT
	.align		4
        /*003c*/ 	.byte	0x03, 0x1b
        /*003e*/ 	.short	0x00ff


	//----- nvinfo : EIATTR_EXTERNS
	.align		4
        /*0040*/ 	.byte	0x04, 0x0f
        /*0042*/ 	.short	(.L_16 - .L_15)


	//   ....[0]....
	.align		4
.L_15:
        /*0044*/ 	.word	index@(vprintf)


	//----- nvinfo : EIATTR_MERCURY_ISA_VERSION
	.align		4
.L_16:
        /*0048*/ 	.byte	0x03, 0x5f
        /*004a*/ 	.short	0x0101


	//----- nvinfo : EIATTR_VRC_CTA_INIT_COUNT
	.align		4
        /*004c*/ 	.byte	0x02, 0x4a
	.zero		1
	.zero		1


	//----- nvinfo : EIATTR_SYSCALL_OFFSETS
	.align		4
        /*0050*/ 	.byte	0x04, 0x46
        /*0052*/ 	.short	(.L_18 - .L_17)


	//   ....[0]....
.L_17:
        /*0054*/ 	.word	0x00000210


	//----- nvinfo : EIATTR_EXIT_INSTR_OFFSETS
	.align		4
.L_18:
        /*0058*/ 	.byte	0x04, 0x1c
        /*005a*/ 	.short	(.L_20 - .L_19)


	//   ....[0]....
.L_19:
        /*005c*/ 	.word	0x000000c0


	//   ....[1]....
        /*0060*/ 	.word	0x00000240


	//----- nvinfo : EIATTR_CRS_STACK_SIZE
	.align		4
.L_20:
        /*0064*/ 	.byte	0x04, 0x1e
        /*0066*/ 	.short	(.L_22 - .L_21)
.L_21:
        /*0068*/ 	.word	0x00000000


	//----- nvinfo : EIATTR_CBANK_PARAM_SIZE
	.align		4
.L_22:
        /*006c*/ 	.byte	0x03, 0x19
        /*006e*/ 	.short	0x0014


	//----- nvinfo : EIATTR_PARAM_CBANK
	.align		4
        /*0070*/ 	.byte	0x04, 0x0a
        /*0072*/ 	.short	(.L_24 - .L_23)
	.align		4
.L_23:
        /*0074*/ 	.word	index@(.nv.constant0._Z20kernel_cuda_functionPfS_i)
        /*0078*/ 	.short	0x0380
        /*007a*/ 	.short	0x0014


	//----- nvinfo : EIATTR_SW_WAR
	.align		4
.L_24:
        /*007c*/ 	.byte	0x04, 0x36
        /*007e*/ 	.short	(.L_26 - .L_25)
.L_25:
        /*0080*/ 	.word	0x00000008
.L_26:


//--------------------- .nv.callgraph             --------------------------
	.section	.nv.callgraph,"",@"SHT_CUDA_CALLGRAPH"
	.align	4
	.sectionentsize	8
	.align		4
        /*0000*/ 	.word	0x00000000
	.align		4
        /*0004*/ 	.word	0xffffffff
	.align		4
        /*0008*/ 	.word	index@(_Z20kernel_cuda_functionPfS_i)
	.align		4
        /*000c*/ 	.word	index@(vprintf)
	.align		4
        /*0010*/ 	.word	0x00000000
	.align		4
        /*0014*/ 	.word	0xfffffffe
	.align		4
        /*0018*/ 	.word	0x00000000
	.align		4
        /*001c*/ 	.word	0xfffffffd
	.align		4
        /*0020*/ 	.word	0x00000000
	.align		4
        /*0024*/ 	.word	0xfffffffc


//--------------------- .nv.constant4             --------------------------
	.section	.nv.constant4,"a",@progbits
	.align	8
	.align		8
.nv.constant4:
        /*0000*/ 	.dword	vprintf
	.align		8
        /*0008*/ 	.dword	$str


//--------------------- .text._Z20kernel_cuda_functionPfS_i --------------------------
	.section	.text._Z20kernel_cuda_functionPfS_i,"ax",@progbits
	.align	128
        .global         _Z20kernel_cuda_functionPfS_i
        .type           _Z20kernel_cuda_functionPfS_i,@function
        .size           _Z20kernel_cuda_functionPfS_i,(.L_x_3 - _Z20kernel_cuda_functionPfS_i)
        .other          _Z20kernel_cuda_functionPfS_i,@"STO_CUDA_ENTRY STV_DEFAULT"
_Z20kernel_cuda_functionPfS_i:
.text._Z20kernel_cuda_functionPfS_i:
[----:B------:R-:W0:Y:S01]  /*0000*/  LDC R1, c[0x0][0x37c] ;  /* 0x0000df00ff017b82 */ /* 0x000e220000000800 */
[----:B------:R-:W1:Y:S07]  /*0010*/  S2R R16, SR_TID.X ;  /* 0x0000000000107919 */ /* 0x000e6e0000002100 */
[----:B------:R-:W1:Y:S01]  /*0020*/  S2UR UR4, SR_CTAID.X ;  /* 0x00000000000479c3 */ /* 0x000e620000002500 */
[----:B------:R-:W2:Y:S01]  /*0030*/  LDCU UR5, c[0x0][0x390] ;  /* 0x00007200ff0577ac */ /* 0x000ea20008000800 */
[----:B------:R-:W-:Y:S01]  /*0040*/  IMAD.MOV.U32 R5, RZ, RZ, 0x42c80000 ;  /* 0x42c80000ff057424 */ /* 0x000fe200078e00ff */
[----:B------:R-:W3:Y:S05]  /*0050*/  LDCU.64 UR36, c[0x0][0x358] ;  /* 0x00006b00ff2477ac */ /* 0x000eea0008000a00 */
[----:B------:R-:W1:Y:S08]  /*0060*/  LDC R17, c[0x0][0x360] ;  /* 0x0000d800ff117b82 */ /* 0x000e700000000800 */
[----:B------:R-:W4:Y:S01]  /*0070*/  LDC.64 R2, c[0x0][0x380] ;  /* 0x0000e000ff027b82 */ /* 0x000f220000000a00 */
[----:B-1----:R-:W-:-:S05]  /*0080*/  IMAD R16, R17, UR4, R16 ;  /* 0x0000000411107c24 */ /* 0x002fca000f8e0210 */
[C---:B--2---:R-:W-:Y:S01]  /*0090*/  ISETP.GE.AND P0, PT, R16.reuse, UR5, PT ;  /* 0x0000000510007c0c */ /* 0x044fe2000bf06270 */
[----:B----4-:R-:W-:-:S05]  /*00a0*/  IMAD.WIDE R2, R16, 0x4, R2 ;  /* 0x0000000410027825 */ /* 0x010fca00078e0202 */
[----:B---3--:R1:W-:Y:S07]  /*00b0*/  STG.E desc[UR36][R2.64], R5 ;  /* 0x0000000502007986 */ /* 0x0083ee000c101924 */
[----:B0-----:R-:W-:Y:S05]  /*00c0*/  @P0 EXIT ;  /* 0x000000000000094d */ /* 0x001fea0003800000 */
[----:B------:R-:W0:Y:S01]  /*00d0*/  LDCU UR4, c[0x0][0x370] ;  /* 0x00006e00ff0477ac */ /* 0x000e220008000800 */
[----:B------:R-:W2:Y:S01]  /*00e0*/  LDCU UR38, c[0x0][0x390] ;  /* 0x00007200ff2677ac */ /* 0x000ea20008000800 */
[----:B0-----:R-:W-:-:S07]  /*00f0*/  IMAD R17, R17, UR4, RZ ;  /* 0x0000000411117c24 */ /* 0x001fce000f8e02ff */
.L_x_1:
[----:B-1----:R-:W0:Y:S08]  /*0100*/  LDC.64 R2, c[0x0][0x388] ;  /* 0x0000e200ff027b82 */ /* 0x002e300000000a00 */
[----:B------:R-:W1:Y:S01]  /*0110*/  LDC.64 R8, c[0x0][0x380] ;  /* 0x0000e000ff087b82 */ /* 0x000e620000000a00 */
[----:B------:R-:W-:Y:S01]  /*0120*/  MOV R10, 0x0 ;  /* 0x00000000000a7802 */ /* 0x000fe20000000f00 */
[----:B------:R-:W3:Y:S01]  /*0130*/  LDCU.64 UR4, c[0x4][0x8] ;  /* 0x01000100ff0477ac */ /* 0x000ee20008000a00 */
[----:B0-----:R-:W-:-:S05]  /*0140*/  IMAD.WIDE R2, R16, 0x4, R2 ;  /* 0x0000000410027825 */ /* 0x001fca00078e0202 */
[----:B------:R0:W4:Y:S01]  /*0150*/  LDG.E R0, desc[UR36][R2.64] ;  /* 0x0000002402007981 */ /* 0x000122000c1e1900 */
[----:B------:R-:W4:Y:S01]  /*0160*/  LDC.64 R10, c[0x4][R10] ;  /* 0x010000000a0a7b82 */ /* 0x000f220000000a00 */
[----:B---3--:R-:W-:Y:S01]  /*0170*/  MOV R4, UR4 ;  /* 0x0000000400047c02 */ /* 0x008fe20008000f00 */
[----:B-1----:R-:W-:Y:S01]  /*0180*/  IMAD.WIDE R8, R16, 0x4, R8 ;  /* 0x0000000410087825 */ /* 0x002fe200078e0208 */
[----:B------:R-:W-:Y:S02]  /*0190*/  MOV R5, UR5 ;  /* 0x0000000500057c02 */ /* 0x000fe40008000f00 */
[----:B------:R-:W-:Y:S01]  /*01a0*/  CS2R R6, SRZ ;  /* 0x0000000000067805 */ /* 0x000fe2000001ff00 */
[----:B------:R-:W-:-:S05]  /*01b0*/  IMAD.IADD R16, R17, 0x1, R16 ;  /* 0x0000000111107824 */ /* 0x000fca00078e0210 */
[----:B--2---:R-:W-:-:S04]  /*01c0*/  ISETP.GE.AND P0, PT, R16, UR38, PT ;  /* 0x0000002610007c0c */ /* 0x004fc8000bf06270 */
[----:B0-----:R-:W-:Y:S01]  /*01d0*/  P2R R2, PR, RZ, 0x1 ;  /* 0x00000001ff027803 */ /* 0x001fe20000000000 */
[----:B----4-:R-:W-:-:S05]  /*01e0*/  FMUL R0, R0, 10 ;  /* 0x4120000000007820 */ /* 0x010fca0000400000 */
[----:B------:R0:W-:Y:S03]  /*01f0*/  STG.E desc[UR36][R8.64], R0 ;  /* 0x0000000008007986 */ /* 0x0001e6000c101924 */
[----:B------:R-:W-:-:S07]  /*0200*/  LEPC R20, `(.L_x_0) ;  /* 0x000000001014794e */ /* 0x000fce0000000000 */
[----:B0-----:R-:W-:Y:S05]  /*0210*/  CALL.ABS.NOINC R10 ;  /* 0x000000000a007343 */ /* 0x001fea0003c00000 */
.L_x_0:
[----:B------:R-:W-:-:S13]  /*0220*/  ISETP.NE.AND P6, PT, R2, RZ, PT ;  /* 0x000000ff0200720c */ /* 0x000fda0003fc5270 */
[----:B------:R-:W-:Y:S05]  /*0230*/  @!P6 BRA `(.L_x_1) ;  /* 0xfffffffc00b0e947 */ /* 0x000fea000383ffff */
[----:B------:R-:W-:Y:S05]  /*0240*/  EXIT ;  /* 0x000000000000794d */ /* 0x000fea0003800000 */
.L_x_2:
[----:B------:R-:W-:-:S00]  /*0250*/  BRA `(.L_x_2) ;  /* 0xfffffffc00fc7947 */ /* 0x000fc0000383ffff */
[----:B------:R-:W-:-:S00]  /*0260*/  NOP ;  /* 0x0000000000007918 */ /* 0x000fc00000000000 */
        /* <DEDUP_REMOVED lines=9> */
.L_x_3:


//--------------------- .nv.global.init           --------------------------
	.section	.nv.global.init,"aw",@progbits
.nv.global.init:
	.type		$str,@object
	.size		$str,(.L_0 - $str)
$str:
        /*0000*/ 	.byte	0x48, 0x65, 0x6c, 0x6c, 0x6f, 0x20, 0x57, 0x6f, 0x72, 0x6c, 0x64, 0x20, 0x66, 0x72, 0x6f, 0x6d
        /*0010*/ 	.byte	0x20, 0x47, 0x50, 0x55, 0x21, 0x0a, 0x00
.L_0:


//--------------------- .nv.shared.reserved.0     --------------------------
	.section	.nv.shared.reserved.0,"aw",@nobits
	.weak		__nv_reservedSMEM_offset_0_alias
	.size		__nv_reservedSMEM_offset_0_alias, 0, 64
	.other		__nv_reservedSMEM_offset_0_alias,@"STO_CUDA_RESERVED_SHARED STV_DEFAULT"
__nv_reservedSMEM_offset_0_alias:
	.zero		0
	.zero		64


//--------------------- .nv.constant0._Z20kernel_cuda_functionPfS_i --------------------------
	.section	.nv.constant0._Z20kernel_cuda_functionPfS_i,"a",@progbits
	.sectionflags	@""
	.align	4
.nv.constant0._Z20kernel_cuda_functionPfS_i:
	.zero		916


//--------------------- SYMBOLS --------------------------

	.type		.nv.reservedSmem.offset0,@object
	.size		.nv.reservedSmem.offset0,0x4
	.type		vprintf,@function
